//
// Generated by NVIDIA NVVM Compiler
//
// Compiler Build ID: CL-36424714
// Cuda compilation tools, release 13.0, V13.0.88
// Based on NVVM 20.0.0
//

.version 9.0
.target sm_100
.address_size 64

	// .globl	_Z6kernelPdS_i

.visible .entry _Z6kernelPdS_i(
	.param .u64 .ptr .align 1 _Z6kernelPdS_i_param_0,
	.param .u64 .ptr .align 1 _Z6kernelPdS_i_param_1,
	.param .u32 _Z6kernelPdS_i_param_2
)
{
	.reg .pred 	%p<7>;
	.reg .b32 	%r<31>;
	.reg .b64 	%rd<18>;
	.reg .b64 	%fd<16>;

	ld.param.u64 	%rd3, [_Z6kernelPdS_i_param_0];
	ld.param.u64 	%rd4, [_Z6kernelPdS_i_param_1];
	ld.param.u32 	%r12, [_Z6kernelPdS_i_param_2];
	cvta.to.global.u64 	%rd1, %rd4;
	cvta.to.global.u64 	%rd2, %rd3;
	mov.u32 	%r13, %ctaid.x;
	mov.u32 	%r14, %ntid.x;
	mov.u32 	%r15, %tid.x;
	mad.lo.s32 	%r29, %r13, %r14, %r15;
	mov.u32 	%r16, %nctaid.x;
	mul.lo.s32 	%r2, %r14, %r16;
	setp.ge.s32 	%p1, %r29, %r12;
	@%p1 bra 	$L__BB0_7;
	add.s32 	%r17, %r29, %r2;
	max.s32 	%r18, %r12, %r17;
	setp.lt.s32 	%p2, %r17, %r12;
	selp.u32 	%r19, 1, 0, %p2;
	add.s32 	%r20, %r17, %r19;
	sub.s32 	%r21, %r18, %r20;
	div.u32 	%r22, %r21, %r2;
	add.s32 	%r3, %r22, %r19;
	and.b32  	%r23, %r3, 3;
	setp.eq.s32 	%p3, %r23, 3;
	@%p3 bra 	$L__BB0_4;
	add.s32 	%r24, %r3, 1;
	and.b32  	%r25, %r24, 3;
	neg.s32 	%r27, %r25;
$L__BB0_3:
	.pragma "nounroll";
	mul.wide.s32 	%rd5, %r29, 8;
	add.s64 	%rd6, %rd1, %rd5;
	add.s64 	%rd7, %rd2, %rd5;
	ld.global.f64 	%fd1, [%rd7];
	ld.global.f64 	%fd2, [%rd6];
	min.f64 	%fd3, %fd1, %fd2;
	st.global.f64 	[%rd6], %fd3;
	add.s32 	%r29, %r29, %r2;
	add.s32 	%r27, %r27, 1;
	setp.ne.s32 	%p4, %r27, 0;
	@%p4 bra 	$L__BB0_3;
$L__BB0_4:
	setp.lt.u32 	%p5, %r3, 3;
	@%p5 bra 	$L__BB0_7;
	mul.wide.s32 	%rd11, %r2, 8;
	shl.b32 	%r26, %r2, 2;
$L__BB0_6:
	mul.wide.s32 	%rd8, %r29, 8;
	add.s64 	%rd9, %rd2, %rd8;
	ld.global.f64 	%fd4, [%rd9];
	add.s64 	%rd10, %rd1, %rd8;
	ld.global.f64 	%fd5, [%rd10];
	min.f64 	%fd6, %fd4, %fd5;
	st.global.f64 	[%rd10], %fd6;
	add.s64 	%rd12, %rd9, %rd11;
	ld.global.f64 	%fd7, [%rd12];
	add.s64 	%rd13, %rd10, %rd11;
	ld.global.f64 	%fd8, [%rd13];
	min.f64 	%fd9, %fd7, %fd8;
	st.global.f64 	[%rd13], %fd9;
	add.s64 	%rd14, %rd12, %rd11;
	ld.global.f64 	%fd10, [%rd14];
	add.s64 	%rd15, %rd13, %rd11;
	ld.global.f64 	%fd11, [%rd15];
	min.f64 	%fd12, %fd10, %fd11;
	st.global.f64 	[%rd15], %fd12;
	add.s64 	%rd16, %rd14, %rd11;
	ld.global.f64 	%fd13, [%rd16];
	add.s64 	%rd17, %rd15, %rd11;
	ld.global.f64 	%fd14, [%rd17];
	min.f64 	%fd15, %fd13, %fd14;
	st.global.f64 	[%rd17], %fd15;
	add.s32 	%r29, %r26, %r29;
	setp.lt.s32 	%p6, %r29, %r12;
	@%p6 bra 	$L__BB0_6;
$L__BB0_7:
	ret;

}


// ===== COMPILED SASS (sm_100) =====

	.target	sm_100

	.elftype	@"ET_EXEC"


//--------------------- .note.nv.tkinfo           --------------------------
	.section	.note.nv.tkinfo,"",@"SHT_NOTE"
	.sectionflags	@"SHF_NOTE_NV_TKINFO"
	.tkinfo
        /*0018*/ 	.word	0x00000002
        /*0030*/ 	.string	""
        /*0030*/ 	.string	"ptxas"
        /*0030*/ 	.string	"Cuda compilation tools, release 13.0, V13.0.88"
        /*0030*/ 	.string	"Build cuda_13.0.r13.0/compiler.36424714_0"
        /*0030*/ 	.string	"-arch sm_100 -m 64 "



//--------------------- .note.nv.cuinfo           --------------------------
	.section	.note.nv.cuinfo,"",@"SHT_NOTE"
	.sectionflags	@"SHF_NOTE_NV_CUINFO"
        /*0018*/ 	.short	0x0002
        /*001a*/ 	.short	0x0064
        /*001c*/ 	.short	0x0082
	.zero		2


//--------------------- .nv.info                  --------------------------
	.section	.nv.info,"",@"SHT_CUDA_INFO"
	.align	4


	//----- nvinfo : EIATTR_REGCOUNT
	.align		4
        /*0000*/ 	.byte	0x04, 0x2f
        /*0002*/ 	.short	(.L_1 - .L_0)
	.align		4
.L_0:
        /*0004*/ 	.word	index@(_Z6kernelPdS_i)
        /*0008*/ 	.word	0x00000016


	//----- nvinfo : EIATTR_FRAME_SIZE
	.align		4
.L_1:
        /*000c*/ 	.byte	0x04, 0x11
        /*000e*/ 	.short	(.L_3 - .L_2)
	.align		4
.L_2:
        /*0010*/ 	.word	index@(_Z6kernelPdS_i)
        /*0014*/ 	.word	0x00000000


	//----- nvinfo : EIATTR_MIN_STACK_SIZE
	.align		4
.L_3:
        /*0018*/ 	.byte	0x04, 0x12
        /*001a*/ 	.short	(.L_5 - .L_4)
	.align		4
.L_4:
        /*001c*/ 	.word	index@(_Z6kernelPdS_i)
        /*0020*/ 	.word	0x00000000
.L_5:


//--------------------- .nv.compat                --------------------------
	.section	.nv.compat,"",@"SHT_CUDA_COMPAT_INFO"
	.align	4
        /*0000*/ 	.byte	0x02, 0x09, 0x00, 0x00, 0x02, 0x02, 0x01, 0x00, 0x02, 0x05, 0x05, 0x00, 0x03, 0x07, 0x01, 0x01
        /*0010*/ 	.byte	0x02, 0x03, 0x00, 0x00, 0x02, 0x06, 0x01, 0x00, 0x04, 0x0b, 0x08, 0x00, 0x01, 0x00, 0x00, 0x00
        /*0020*/ 	.byte	0x00, 0x00, 0x00, 0x00


//--------------------- .nv.info._Z6kernelPdS_i   --------------------------
	.section	.nv.info._Z6kernelPdS_i,"",@"SHT_CUDA_INFO"
	.sectionflags	@""
	.align	4


	//----- nvinfo : EIATTR_CUDA_API_VERSION
	.align		4
        /*0000*/ 	.byte	0x04, 0x37
        /*0002*/ 	.short	(.L_7 - .L_6)
.L_6:
        /*0004*/ 	.word	0x00000082


	//----- nvinfo : EIATTR_KPARAM_INFO
	.align		4
.L_7:
        /*0008*/ 	.byte	0x04, 0x17
        /*000a*/ 	.short	(.L_9 - .L_8)
.L_8:
        /*000c*/ 	.word	0x00000000
        /*0010*/ 	.short	0x0002
        /*0012*/ 	.short	0x0010
        /*0014*/ 	.byte	0x00, 0xf0, 0x11, 0x00


	//----- nvinfo : EIATTR_KPARAM_INFO
	.align		4
.L_9:
        /*0018*/ 	.byte	0x04, 0x17
        /*001a*/ 	.short	(.L_11 - .L_10)
.L_10:
        /*001c*/ 	.word	0x00000000
        /*0020*/ 	.short	0x0001
        /*0022*/ 	.short	0x0008
        /*0024*/ 	.byte	0x00, 0xf5, 0x21, 0x00


	//----- nvinfo : EIATTR_KPARAM_INFO
	.align		4
.L_11:
        /*0028*/ 	.byte	0x04, 0x17
        /*002a*/ 	.short	(.L_13 - .L_12)
.L_12:
        /*002c*/ 	.word	0x00000000
        /*0030*/ 	.short	0x0000
        /*0032*/ 	.short	0x0000
        /*0034*/ 	.byte	0x00, 0xf5, 0x21, 0x00


	//----- nvinfo : EIATTR_SPARSE_MMA_MASK
	.align		4
.L_13:
        /*0038*/ 	.byte	0x03, 0x50
        /*003a*/ 	.short	0x0000


	//----- nvinfo : EIATTR_MAXREG_COUNT
	.align		4
        /*003c*/ 	.byte	0x03, 0x1b
        /*003e*/ 	.short	0x00ff


	//----- nvinfo : EIATTR_MERCURY_ISA_VERSION
	.align		4
        /*0040*/ 	.byte	0x03, 0x5f
        /*0042*/ 	.short	0x0101


	//----- nvinfo : EIATTR_VRC_CTA_INIT_COUNT
	.align		4
        /*0044*/ 	.byte	0x02, 0x4a
	.zero		1
	.zero		1


	//----- nvinfo : EIATTR_EXIT_INSTR_OFFSETS
	.align		4
        /*0048*/ 	.byte	0x04, 0x1c
        /*004a*/ 	.short	(.L_15 - .L_14)


	//   ....[0]....
.L_14:
        /*004c*/ 	.word	0x00000090


	//   ....[1]....
        /*0050*/ 	.word	0x000003e0


	//   ....[2]....
        /*0054*/ 	.word	0x00000740


	//----- nvinfo : EIATTR_CRS_STACK_SIZE
	.align		4
.L_15:
        /*0058*/ 	.byte	0x04, 0x1e
        /*005a*/ 	.short	(.L_17 - .L_16)
.L_16:
        /*005c*/ 	.word	0x00000000


	//----- nvinfo : EIATTR_CBANK_PARAM_SIZE
	.align		4
.L_17:
        /*0060*/ 	.byte	0x03, 0x19
        /*0062*/ 	.short	0x0014


	//----- nvinfo : EIATTR_PARAM_CBANK
	.align		4
        /*0064*/ 	.byte	0x04, 0x0a
        /*0066*/ 	.short	(.L_19 - .L_18)
	.align		4
.L_18:
        /*0068*/ 	.word	index@(.nv.constant0._Z6kernelPdS_i)
        /*006c*/ 	.short	0x0380
        /*006e*/ 	.short	0x0014


	//----- nvinfo : EIATTR_SW_WAR
	.align		4
.L_19:
        /*0070*/ 	.byte	0x04, 0x36
        /*0072*/ 	.short	(.L_21 - .L_20)
.L_20:
        /*0074*/ 	.word	0x00000008
.L_21:


//--------------------- .nv.callgraph             --------------------------
	.section	.nv.callgraph,"",@"SHT_CUDA_CALLGRAPH"
	.align	4
	.sectionentsize	8
	.align		4
        /*0000*/ 	.word	0x00000000
	.align		4
        /*0004*/ 	.word	0xffffffff
	.align		4
        /*0008*/ 	.word	0x00000000
	.align		4
        /*000c*/ 	.word	0xfffffffe
	.align		4
        /*0010*/ 	.word	0x00000000
	.align		4
        /*0014*/ 	.word	0xfffffffd
	.align		4
        /*0018*/ 	.word	0x00000000
	.align		4
        /*001c*/ 	.word	0xfffffffc


//--------------------- .text._Z6kernelPdS_i      --------------------------
	.section	.text._Z6kernelPdS_i,"ax",@progbits
	.align	128
        .global         _Z6kernelPdS_i
        .type           _Z6kernelPdS_i,@function
        .size           _Z6kernelPdS_i,(.L_x_5 - _Z6kernelPdS_i)
        .other          _Z6kernelPdS_i,@"STO_CUDA_ENTRY STV_DEFAULT"
_Z6kernelPdS_i:
.text._Z6kernelPdS_i:
[----:B------:R-:W-:Y:S01]  /*0000*/  LDC R1, c[0x0][0x37c] ;  /* 0x0000df00ff017b82 */ /* 0x000fe20000000800 */
[----:B------:R-:W0:Y:S07]  /*0010*/  S2R R3, SR_TID.X ;  /* 0x0000000000037919 */ /* 0x000e2e0000002100 */
[----:B------:R-:W0:Y:S01]  /*0020*/  S2UR UR4, SR_CTAID.X ;  /* 0x00000000000479c3 */ /* 0x000e220000002500 */
[----:B------:R-:W1:Y:S07]  /*0030*/  LDCU UR6, c[0x0][0x390] ;  /* 0x00007200ff0677ac */ /* 0x000e6e0008000800 */
[----:B------:R-:W0:Y:S01]  /*0040*/  LDC R0, c[0x0][0x360] ;  /* 0x0000d800ff007b82 */ /* 0x000e220000000800 */
[----:B------:R-:W2:Y:S01]  /*0050*/  LDCU UR5, c[0x0][0x370] ;  /* 0x00006e00ff0577ac */ /* 0x000ea20008000800 */
[----:B0-----:R-:W-:-:S02]  /*0060*/  IMAD R3, R0, UR4, R3 ;  /* 0x0000000400037c24 */ /* 0x001fc4000f8e0203 */
[----:B--2---:R-:W-:-:S03]  /*0070*/  IMAD R0, R0, UR5, RZ ;  /* 0x0000000500007c24 */ /* 0x004fc6000f8e02ff */
[----:B-1----:R-:W-:-:S13]  /*0080*/  ISETP.GE.AND P0, PT, R3, UR6, PT ;  /* 0x0000000603007c0c */ /* 0x002fda000bf06270 */
[----:B------:R-:W-:Y:S05]  /*0090*/  @P0 EXIT ;  /* 0x000000000000094d */ /* 0x000fea0003800000 */
[----:B------:R-:W0:Y:S01]  /*00a0*/  I2F.U32.RP R8, R0 ;  /* 0x0000000000087306 */ /* 0x000e220000209000 */
[C---:B------:R-:W-:Y:S01]  /*00b0*/  IMAD.IADD R2, R0.reuse, 0x1, R3 ;  /* 0x0000000100027824 */ /* 0x040fe200078e0203 */
[----:B------:R-:W-:Y:S01]  /*00c0*/  ISETP.NE.U32.AND P2, PT, R0, RZ, PT ;  /* 0x000000ff0000720c */ /* 0x000fe20003f45070 */
[----:B------:R-:W-:Y:S01]  /*00d0*/  IMAD.MOV R9, RZ, RZ, -R0 ;  /* 0x000000ffff097224 */ /* 0x000fe200078e0a00 */
[----:B------:R-:W1:Y:S01]  /*00e0*/  LDCU.64 UR4, c[0x0][0x358] ;  /* 0x00006b00ff0477ac */ /* 0x000e620008000a00 */
[----:B------:R-:W-:Y:S01]  /*00f0*/  BSSY.RECONVERGENT B0, `(.L_x_0) ;  /* 0x000002e000007945 */ /* 0x000fe20003800200 */
[C---:B------:R-:W-:Y:S02]  /*0100*/  ISETP.GE.AND P0, PT, R2.reuse, UR6, PT ;  /* 0x0000000602007c0c */ /* 0x040fe4000bf06270 */
[----:B------:R-:W-:Y:S02]  /*0110*/  VIMNMX R7, PT, PT, R2, UR6, !PT ;  /* 0x0000000602077c48 */ /* 0x000fe4000ffe0100 */
[----:B------:R-:W-:-:S04]  /*0120*/  SEL R6, RZ, 0x1, P0 ;  /* 0x00000001ff067807 */ /* 0x000fc80000000000 */
[----:B------:R-:W-:Y:S01]  /*0130*/  IADD3 R7, PT, PT, R7, -R2, -R6 ;  /* 0x8000000207077210 */ /* 0x000fe20007ffe806 */
[----:B0-----:R-:W0:Y:S02]  /*0140*/  MUFU.RCP R8, R8 ;  /* 0x0000000800087308 */ /* 0x001e240000001000 */
[----:B0-----:R-:W-:-:S06]  /*0150*/  VIADD R4, R8, 0xffffffe ;  /* 0x0ffffffe08047836 */ /* 0x001fcc0000000000 */
[----:B------:R0:W2:Y:S02]  /*0160*/  F2I.FTZ.U32.TRUNC.NTZ R5, R4 ;  /* 0x0000000400057305 */ /* 0x0000a4000021f000 */
[----:B0-----:R-:W-:Y:S02]  /*0170*/  HFMA2 R4, -RZ, RZ, 0, 0 ;  /* 0x00000000ff047431 */ /* 0x001fe400000001ff */
[----:B--2---:R-:W-:-:S04]  /*0180*/  IMAD R9, R9, R5, RZ ;  /* 0x0000000509097224 */ /* 0x004fc800078e02ff */
[----:B------:R-:W-:-:S06]  /*0190*/  IMAD.HI.U32 R8, R5, R9, R4 ;  /* 0x0000000905087227 */ /* 0x000fcc00078e0004 */
[----:B------:R-:W-:-:S04]  /*01a0*/  IMAD.HI.U32 R5, R8, R7, RZ ;  /* 0x0000000708057227 */ /* 0x000fc800078e00ff */
[----:B------:R-:W-:-:S04]  /*01b0*/  IMAD.MOV R2, RZ, RZ, -R5 ;  /* 0x000000ffff027224 */ /* 0x000fc800078e0a05 */
[----:B------:R-:W-:-:S05]  /*01c0*/  IMAD R7, R0, R2, R7 ;  /* 0x0000000200077224 */ /* 0x000fca00078e0207 */
[----:B------:R-:W-:-:S13]  /*01d0*/  ISETP.GE.U32.AND P0, PT, R7, R0, PT ;  /* 0x000000000700720c */ /* 0x000fda0003f06070 */
[----:B------:R-:W-:Y:S01]  /*01e0*/  @P0 IMAD.IADD R7, R7, 0x1, -R0 ;  /* 0x0000000107070824 */ /* 0x000fe200078e0a00 */
[----:B------:R-:W-:-:S04]  /*01f0*/  @P0 IADD3 R5, PT, PT, R5, 0x1, RZ ;  /* 0x0000000105050810 */ /* 0x000fc80007ffe0ff */
[----:B------:R-:W-:-:S13]  /*0200*/  ISETP.GE.U32.AND P1, PT, R7, R0, PT ;  /* 0x000000000700720c */ /* 0x000fda0003f26070 */
[----:B------:R-:W-:Y:S01]  /*0210*/  @P1 VIADD R5, R5, 0x1 ;  /* 0x0000000105051836 */ /* 0x000fe20000000000 */
[----:B------:R-:W-:-:S05]  /*0220*/  @!P2 LOP3.LUT R5, RZ, R0, RZ, 0x33, !PT ;  /* 0x00000000ff05a212 */ /* 0x000fca00078e33ff */
[----:B------:R-:W-:-:S05]  /*0230*/  IMAD.IADD R2, R6, 0x1, R5 ;  /* 0x0000000106027824 */ /* 0x000fca00078e0205 */
[C---:B------:R-:W-:Y:S02]  /*0240*/  LOP3.LUT R4, R2.reuse, 0x3, RZ, 0xc0, !PT ;  /* 0x0000000302047812 */ /* 0x040fe400078ec0ff */
[----:B------:R-:W-:Y:S02]  /*0250*/  ISETP.GE.U32.AND P0, PT, R2, 0x3, PT ;  /* 0x000000030200780c */ /* 0x000fe40003f06070 */
[----:B------:R-:W-:-:S13]  /*0260*/  ISETP.NE.AND P1, PT, R4, 0x3, PT ;  /* 0x000000030400780c */ /* 0x000fda0003f25270 */
[----:B-1----:R-:W-:Y:S05]  /*0270*/  @!P1 BRA `(.L_x_1) ;  /* 0x0000000000549947 */ /* 0x002fea0003800000 */
[----:B------:R-:W0:Y:S01]  /*0280*/  LDC.64 R4, c[0x0][0x380] ;  /* 0x0000e000ff047b82 */ /* 0x000e220000000a00 */
[----:B------:R-:W-:-:S04]  /*0290*/  IADD3 R2, PT, PT, R2, 0x1, RZ ;  /* 0x0000000102027810 */ /* 0x000fc80007ffe0ff */
[----:B------:R-:W-:-:S03]  /*02a0*/  LOP3.LUT R2, R2, 0x3, RZ, 0xc0, !PT ;  /* 0x0000000302027812 */ /* 0x000fc600078ec0ff */
[----:B------:R-:W1:Y:S02]  /*02b0*/  LDC.64 R6, c[0x0][0x388] ;  /* 0x0000e200ff067b82 */ /* 0x000e640000000a00 */
[----:B------:R-:W-:-:S07]  /*02c0*/  IMAD.MOV R2, RZ, RZ, -R2 ;  /* 0x000000ffff027224 */ /* 0x000fce00078e0a02 */
.L_x_2:
[----:B0-----:R-:W-:-:S04]  /*02d0*/  IMAD.WIDE R10, R3, 0x8, R4 ;  /* 0x00000008030a7825 */ /* 0x001fc800078e0204 */
[----:B-12---:R-:W-:Y:S02]  /*02e0*/  IMAD.WIDE R8, R3, 0x8, R6 ;  /* 0x0000000803087825 */ /* 0x006fe400078e0206 */
[----:B------:R-:W2:Y:S04]  /*02f0*/  LDG.E.64 R10, desc[UR4][R10.64] ;  /* 0x000000040a0a7981 */ /* 0x000ea8000c1e1b00 */
[----:B------:R-:W3:Y:S01]  /*0300*/  LDG.E.64 R12, desc[UR4][R8.64] ;  /* 0x00000004080c7981 */ /* 0x000ee2000c1e1b00 */
[----:B------:R-:W-:Y:S01]  /*0310*/  VIADD R2, R2, 0x1 ;  /* 0x0000000102027836 */ /* 0x000fe20000000000 */
[----:B------:R-:W-:Y:S01]  /*0320*/  IADD3 R3, PT, PT, R0, R3, RZ ;  /* 0x0000000300037210 */ /* 0x000fe20007ffe0ff */
[----:B--2---:R-:W-:Y:S01]  /*0330*/  IMAD.MOV.U32 R14, RZ, RZ, R11 ;  /* 0x000000ffff0e7224 */ /* 0x004fe200078e000b */
[----:B---3--:R-:W-:Y:S01]  /*0340*/  DSETP.MIN.AND P1, P2, R10, R12, PT ;  /* 0x0000000c0a00722a */ /* 0x008fe20003a20000 */
[----:B------:R-:W-:-:S05]  /*0350*/  MOV R15, R13 ;  /* 0x0000000d000f7202 */ /* 0x000fca0000000f00 */
[----:B------:R-:W-:Y:S02]  /*0360*/  FSEL R17, R14, R15, P1 ;  /* 0x0000000f0e117208 */ /* 0x000fe40000800000 */
[----:B------:R-:W-:Y:S02]  /*0370*/  SEL R12, R10, R12, P1 ;  /* 0x0000000c0a0c7207 */ /* 0x000fe40000800000 */
[----:B------:R-:W-:-:S04]  /*0380*/  ISETP.NE.AND P1, PT, R2, RZ, PT ;  /* 0x000000ff0200720c */ /* 0x000fc80003f25270 */
[----:B------:R-:W-:-:S05]  /*0390*/  @P2 LOP3.LUT R17, R15, 0x80000, RZ, 0xfc, !PT ;  /* 0x000800000f112812 */ /* 0x000fca00078efcff */
[----:B------:R-:W-:-:S05]  /*03a0*/  IMAD.MOV.U32 R13, RZ, RZ, R17 ;  /* 0x000000ffff0d7224 */ /* 0x000fca00078e0011 */
[----:B------:R2:W-:Y:S01]  /*03b0*/  STG.E.64 desc[UR4][R8.64], R12 ;  /* 0x0000000c08007986 */ /* 0x0005e2000c101b04 */
[----:B------:R-:W-:Y:S05]  /*03c0*/  @P1 BRA `(.L_x_2) ;  /* 0xfffffffc00c01947 */ /* 0x000fea000383ffff */
.L_x_1:
[----:B------:R-:W-:Y:S05]  /*03d0*/  BSYNC.RECONVERGENT B0 ;  /* 0x0000000000007941 */ /* 0x000fea0003800200 */
.L_x_0:
[----:B------:R-:W-:Y:S05]  /*03e0*/  @!P0 EXIT ;  /* 0x000000000000894d */ /* 0x000fea0003800000 */
.L_x_3:
[----:B------:R-:W0:Y:S08]  /*03f0*/  LDC.64 R4, c[0x0][0x380] ;  /* 0x0000e000ff047b82 */ /* 0x000e300000000a00 */
[----:B------:R-:W1:Y:S01]  /*0400*/  LDC.64 R6, c[0x0][0x388] ;  /* 0x0000e200ff067b82 */ /* 0x000e620000000a00 */
[----:B0-----:R-:W-:-:S05]  /*0410*/  IMAD.WIDE R10, R3, 0x8, R4 ;  /* 0x00000008030a7825 */ /* 0x001fca00078e0204 */
[----:B------:R-:W3:Y:S01]  /*0420*/  LDG.E.64 R4, desc[UR4][R10.64] ;  /* 0x000000040a047981 */ /* 0x000ee2000c1e1b00 */
[----:B-1----:R-:W-:-:S05]  /*0430*/  IMAD.WIDE R14, R3, 0x8, R6 ;  /* 0x00000008030e7825 */ /* 0x002fca00078e0206 */
[----:B------:R-:W4:Y:S01]  /*0440*/  LDG.E.64 R6, desc[UR4][R14.64] ;  /* 0x000000040e067981 */ /* 0x000f22000c1e1b00 */
[----:B---3--:R-:W-:Y:S01]  /*0450*/  IMAD.MOV.U32 R2, RZ, RZ, R5 ;  /* 0x000000ffff027224 */ /* 0x008fe200078e0005 */
[----:B----4-:R-:W-:Y:S01]  /*0460*/  DSETP.MIN.AND P0, P1, R4, R6, PT ;  /* 0x000000060400722a */ /* 0x010fe20003900000 */
[----:B--2---:R-:W-:-:S05]  /*0470*/  IMAD.MOV.U32 R9, RZ, RZ, R7 ;  /* 0x000000ffff097224 */ /* 0x004fca00078e0007 */
[----:B------:R-:W-:Y:S02]  /*0480*/  FSEL R13, R2, R9, P0 ;  /* 0x00000009020d7208 */ /* 0x000fe40000000000 */
[----:B------:R-:W-:Y:S01]  /*0490*/  SEL R8, R4, R6, P0 ;  /* 0x0000000604087207 */ /* 0x000fe20000000000 */
[----:B------:R-:W-:-:S05]  /*04a0*/  IMAD.WIDE R6, R0, 0x8, R10 ;  /* 0x0000000800067825 */ /* 0x000fca00078e020a */
[----:B------:R-:W-:Y:S01]  /*04b0*/  @P1 LOP3.LUT R13, R9, 0x80000, RZ, 0xfc, !PT ;  /* 0x00080000090d1812 */ /* 0x000fe200078efcff */
[----:B------:R-:W-:-:S03]  /*04c0*/  IMAD.WIDE R4, R0, 0x8, R14 ;  /* 0x0000000800047825 */ /* 0x000fc600078e020e */
[----:B------:R-:W-:-:S05]  /*04d0*/  MOV R9, R13 ;  /* 0x0000000d00097202 */ /* 0x000fca0000000f00 */
[----:B------:R0:W-:Y:S04]  /*04e0*/  STG.E.64 desc[UR4][R14.64], R8 ;  /* 0x000000080e007986 */ /* 0x0001e8000c101b04 */
[----:B------:R1:W2:Y:S04]  /*04f0*/  LDG.E.64 R10, desc[UR4][R6.64] ;  /* 0x00000004060a7981 */ /* 0x0002a8000c1e1b00 */
[----:B------:R-:W2:Y:S01]  /*0500*/  LDG.E.64 R12, desc[UR4][R4.64] ;  /* 0x00000004040c7981 */ /* 0x000ea2000c1e1b00 */
[----:B0-----:R-:W-:-:S04]  /*0510*/  IMAD.WIDE R8, R0, 0x8, R6 ;  /* 0x0000000800087825 */ /* 0x001fc800078e0206 */
[----:B-1----:R-:W-:Y:S01]  /*0520*/  IMAD.WIDE R6, R0, 0x8, R4 ;  /* 0x0000000800067825 */ /* 0x002fe200078e0204 */
[----:B--2---:R-:W-:-:S03]  /*0530*/  DSETP.MIN.AND P0, P1, R10, R12, PT ;  /* 0x0000000c0a00722a */ /* 0x004fc60003900000 */
[----:B------:R-:W-:Y:S02]  /*0540*/  IMAD.MOV.U32 R2, RZ, RZ, R11 ;  /* 0x000000ffff027224 */ /* 0x000fe400078e000b */
[----:B------:R-:W-:-:S05]  /*0550*/  IMAD.MOV.U32 R17, RZ, RZ, R13 ;  /* 0x000000ffff117224 */ /* 0x000fca00078e000d */
[----:B------:R-:W-:Y:S02]  /*0560*/  FSEL R19, R2, R17, P0 ;  /* 0x0000001102137208 */ /* 0x000fe40000000000 */
[----:B------:R-:W-:Y:S02]  /*0570*/  SEL R10, R10, R12, P0 ;  /* 0x0000000c0a0a7207 */ /* 0x000fe40000000000 */
[----:B------:R-:W-:-:S04]  /*0580*/  @P1 LOP3.LUT R19, R17, 0x80000, RZ, 0xfc, !PT ;  /* 0x0008000011131812 */ /* 0x000fc800078efcff */
[----:B------:R-:W-:-:S05]  /*0590*/  MOV R11, R19 ;  /* 0x00000013000b7202 */ /* 0x000fca0000000f00 */
[----:B------:R0:W-:Y:S04]  /*05a0*/  STG.E.64 desc[UR4][R4.64], R10 ;  /* 0x0000000a04007986 */ /* 0x0001e8000c101b04 */
[----:B------:R-:W2:Y:S04]  /*05b0*/  LDG.E.64 R12, desc[UR4][R8.64] ;  /* 0x00000004080c7981 */ /* 0x000ea8000c1e1b00 */
[----:B------:R-:W2:Y:S01]  /*05c0*/  LDG.E.64 R14, desc[UR4][R6.64] ;  /* 0x00000004060e7981 */ /* 0x000ea2000c1e1b00 */
[----:B0-----:R-:W-:-:S04]  /*05d0*/  IMAD.WIDE R10, R0, 0x8, R8 ;  /* 0x00000008000a7825 */ /* 0x001fc800078e0208 */
[----:B------:R-:W-:Y:S01]  /*05e0*/  IMAD.WIDE R4, R0, 0x8, R6 ;  /* 0x0000000800047825 */ /* 0x000fe200078e0206 */
        /* <DEDUP_REMOVED lines=10> */
[----:B------:R-:W-:Y:S01]  /*0690*/  IMAD R3, R0, 0x4, R3 ;  /* 0x0000000400037824 */ /* 0x000fe200078e0203 */
[----:B--2---:R-:W-:Y:S01]  /*06a0*/  DSETP.MIN.AND P0, P1, R10, R8, PT ;  /* 0x000000080a00722a */ /* 0x004fe20003900000 */
[----:B------:R-:W-:-:S02]  /*06b0*/  IMAD.MOV.U32 R2, RZ, RZ, R11 ;  /* 0x000000ffff027224 */ /* 0x000fc400078e000b */
[----:B------:R-:W-:-:S05]  /*06c0*/  IMAD.MOV.U32 R15, RZ, RZ, R9 ;  /* 0x000000ffff0f7224 */ /* 0x000fca00078e0009 */
[----:B------:R-:W-:Y:S02]  /*06d0*/  FSEL R17, R2, R15, P0 ;  /* 0x0000000f02117208 */ /* 0x000fe40000000000 */
[----:B------:R-:W-:-:S04]  /*06e0*/  SEL R8, R10, R8, P0 ;  /* 0x000000080a087207 */ /* 0x000fc80000000000 */
[----:B------:R-:W-:-:S04]  /*06f0*/  @P1 LOP3.LUT R17, R15, 0x80000, RZ, 0xfc, !PT ;  /* 0x000800000f111812 */ /* 0x000fc800078efcff */
[----:B------:R-:W-:-:S05]  /*0700*/  MOV R9, R17 ;  /* 0x0000001100097202 */ /* 0x000fca0000000f00 */
[----:B------:R0:W-:Y:S01]  /*0710*/  STG.E.64 desc[UR4][R4.64], R8 ;  /* 0x0000000804007986 */ /* 0x0001e2000c101b04 */
[----:B------:R-:W-:-:S13]  /*0720*/  ISETP.GE.AND P0, PT, R3, UR6, PT ;  /* 0x0000000603007c0c */ /* 0x000fda000bf06270 */
[----:B0-----:R-:W-:Y:S05]  /*0730*/  @!P0 BRA `(.L_x_3) ;  /* 0xfffffffc002c8947 */ /* 0x001fea000383ffff */
[----:B------:R-:W-:Y:S05]  /*0740*/  EXIT ;  /* 0x000000000000794d */ /* 0x000fea0003800000 */
.L_x_4:
[----:B------:R-:W-:-:S00]  /*0750*/  BRA `(.L_x_4) ;  /* 0xfffffffc00fc7947 */ /* 0x000fc0000383ffff */
[----:B------:R-:W-:-:S00]  /*0760*/  NOP ;  /* 0x0000000000007918 */ /* 0x000fc00000000000 */
        /* <DEDUP_REMOVED lines=9> */
.L_x_5:


//--------------------- .nv.shared.reserved.0     --------------------------
	.section	.nv.shared.reserved.0,"aw",@nobits
	.weak		__nv_reservedSMEM_offset_0_alias
	.size		__nv_reservedSMEM_offset_0_alias, 0, 64
	.other		__nv_reservedSMEM_offset_0_alias,@"STO_CUDA_RESERVED_SHARED STV_DEFAULT"
__nv_reservedSMEM_offset_0_alias:
	.zero		0
	.zero		64


//--------------------- .nv.constant0._Z6kernelPdS_i --------------------------
	.section	.nv.constant0._Z6kernelPdS_i,"a",@progbits
	.sectionflags	@""
	.align	4
.nv.constant0._Z6kernelPdS_i:
	.zero		916


//--------------------- SYMBOLS --------------------------

	.type		.nv.reservedSmem.offset0,@object
	.size		.nv.reservedSmem.offset0,0x4
